//
// Generated by NVIDIA NVVM Compiler
//
// Compiler Build ID: CL-36424714
// Cuda compilation tools, release 13.0, V13.0.88
// Based on NVVM 20.0.0
//

.version 9.0
.target sm_100
.address_size 64

	// .globl	_Z6kernelv
.extern .func  (.param .b32 func_retval0) vprintf
(
	.param .b64 vprintf_param_0,
	.param .b64 vprintf_param_1
)
;
.global .align 1 .b8 $str[24] = {70, 114, 111, 109, 32, 71, 80, 85, 32, 72, 101, 108, 108, 111, 44, 32, 119, 111, 114, 108, 100, 33, 10};

.visible .entry _Z6kernelv()
{
	.reg .b32 	%r<3>;
	.reg .b64 	%rd<3>;

	mov.u64 	%rd1, $str;
	cvta.global.u64 	%rd2, %rd1;
	{ // callseq 0, 0
	.param .b64 param0;
	st.param.b64 	[param0], %rd2;
	.param .b64 param1;
	st.param.b64 	[param1], 0;
	.param .b32 retval0;
	call.uni (retval0), 
	vprintf, 
	(
	param0, 
	param1
	);
	ld.param.b32 	%r1, [retval0];
	} // callseq 0
	ret;

}


// ===== COMPILED SASS (sm_100) =====

	.target	sm_100

	.elftype	@"ET_EXEC"


//--------------------- .note.nv.tkinfo           --------------------------
	.section	.note.nv.tkinfo,"",@"SHT_NOTE"
	.sectionflags	@"SHF_NOTE_NV_TKINFO"
	.tkinfo
        /*0018*/ 	.word	0x00000002
        /*0030*/ 	.string	""
        /*0030*/ 	.string	"ptxas"
        /*0030*/ 	.string	"Cuda compilation tools, release 13.0, V13.0.88"
        /*0030*/ 	.string	"Build cuda_13.0.r13.0/compiler.36424714_0"
        /*0030*/ 	.string	"-arch sm_100 -m 64 "



//--------------------- .note.nv.cuinfo           --------------------------
	.section	.note.nv.cuinfo,"",@"SHT_NOTE"
	.sectionflags	@"SHF_NOTE_NV_CUINFO"
        /*0018*/ 	.short	0x0002
        /*001a*/ 	.short	0x0064
        /*001c*/ 	.short	0x0082
	.zero		2


//--------------------- .nv.info                  --------------------------
	.section	.nv.info,"",@"SHT_CUDA_INFO"
	.align	4


	//----- nvinfo : EIATTR_REGCOUNT
	.align		4
        /*0000*/ 	.byte	0x04, 0x2f
        /*0002*/ 	.short	(.L_2 - .L_1)
	.align		4
.L_1:
        /*0004*/ 	.word	index@(_Z6kernelv)
        /*0008*/ 	.word	0x00000018


	//----- nvinfo : EIATTR_FRAME_SIZE
	.align		4
.L_2:
        /*000c*/ 	.byte	0x04, 0x11
        /*000e*/ 	.short	(.L_4 - .L_3)
	.align		4
.L_3:
        /*0010*/ 	.word	index@(_Z6kernelv)
        /*0014*/ 	.word	0x00000000


	//----- nvinfo : EIATTR_MIN_STACK_SIZE
	.align		4
.L_4:
        /*0018*/ 	.byte	0x04, 0x12
        /*001a*/ 	.short	(.L_6 - .L_5)
	.align		4
.L_5:
        /*001c*/ 	.word	index@(_Z6kernelv)
        /*0020*/ 	.word	0x00000000
.L_6:


//--------------------- .nv.compat                --------------------------
	.section	.nv.compat,"",@"SHT_CUDA_COMPAT_INFO"
	.align	4
        /*0000*/ 	.byte	0x02, 0x09, 0x00, 0x00, 0x02, 0x02, 0x01, 0x00, 0x02, 0x05, 0x05, 0x00, 0x03, 0x07, 0x01, 0x01
        /*0010*/ 	.byte	0x02, 0x03, 0x00, 0x00, 0x02, 0x06, 0x01, 0x00, 0x04, 0x0b, 0x08, 0x00, 0x09, 0x00, 0x00, 0x00
        /*0020*/ 	.byte	0x00, 0x00, 0x00, 0x00


//--------------------- .nv.info._Z6kernelv       --------------------------
	.section	.nv.info._Z6kernelv,"",@"SHT_CUDA_INFO"
	.sectionflags	@""
	.align	4


	//----- nvinfo : EIATTR_CUDA_API_VERSION
	.align		4
        /*0000*/ 	.byte	0x04, 0x37
        /*0002*/ 	.short	(.L_8 - .L_7)
.L_7:
        /*0004*/ 	.word	0x00000082


	//----- nvinfo : EIATTR_SPARSE_MMA_MASK
	.align		4
.L_8:
        /*0008*/ 	.byte	0x03, 0x50
        /*000a*/ 	.short	0x0000


	//----- nvinfo : EIATTR_MAXREG_COUNT
	.align		4
        /*000c*/ 	.byte	0x03, 0x1b
        /*000e*/ 	.short	0x00ff


	//----- nvinfo : EIATTR_EXTERNS
	.align		4
        /*0010*/ 	.byte	0x04, 0x0f
        /*0012*/ 	.short	(.L_10 - .L_9)


	//   ....[0]....
	.align		4
.L_9:
        /*0014*/ 	.word	index@(vprintf)


	//----- nvinfo : EIATTR_MERCURY_ISA_VERSION
	.align		4
.L_10:
        /*0018*/ 	.byte	0x03, 0x5f
        /*001a*/ 	.short	0x0101


	//----- nvinfo : EIATTR_VRC_CTA_INIT_COUNT
	.align		4
        /*001c*/ 	.byte	0x02, 0x4a
	.zero		1
	.zero		1


	//----- nvinfo : EIATTR_SYSCALL_OFFSETS
	.align		4
        /*0020*/ 	.byte	0x04, 0x46
        /*0022*/ 	.short	(.L_12 - .L_11)


	//   ....[0]....
.L_11:
        /*0024*/ 	.word	0x00000080


	//----- nvinfo : EIATTR_EXIT_INSTR_OFFSETS
	.align		4
.L_12:
        /*0028*/ 	.byte	0x04, 0x1c
        /*002a*/ 	.short	(.L_14 - .L_13)


	//   ....[0]....
.L_13:
        /*002c*/ 	.word	0x00000090


	//----- nvinfo : EIATTR_SW_WAR
	.align		4
.L_14:
        /*0030*/ 	.byte	0x04, 0x36
        /*0032*/ 	.short	(.L_16 - .L_15)
.L_15:
        /*0034*/ 	.word	0x00000008
.L_16:


//--------------------- .nv.callgraph             --------------------------
	.section	.nv.callgraph,"",@"SHT_CUDA_CALLGRAPH"
	.align	4
	.sectionentsize	8
	.align		4
        /*0000*/ 	.word	0x00000000
	.align		4
        /*0004*/ 	.word	0xffffffff
	.align		4
        /*0008*/ 	.word	index@(_Z6kernelv)
	.align		4
        /*000c*/ 	.word	index@(vprintf)
	.align		4
        /*0010*/ 	.word	0x00000000
	.align		4
        /*0014*/ 	.word	0xfffffffe
	.align		4
        /*0018*/ 	.word	0x00000000
	.align		4
        /*001c*/ 	.word	0xfffffffd
	.align		4
        /*0020*/ 	.word	0x00000000
	.align		4
        /*0024*/ 	.word	0xfffffffc


//--------------------- .nv.constant4             --------------------------
	.section	.nv.constant4,"a",@progbits
	.align	8
	.align		8
.nv.constant4:
        /*0000*/ 	.dword	vprintf
	.align		8
        /*0008*/ 	.dword	$str


//--------------------- .text._Z6kernelv          --------------------------
	.section	.text._Z6kernelv,"ax",@progbits
	.align	128
        .global         _Z6kernelv
        .type           _Z6kernelv,@function
        .size           _Z6kernelv,(.L_x_2 - _Z6kernelv)
        .other          _Z6kernelv,@"STO_CUDA_ENTRY STV_DEFAULT"
_Z6kernelv:
.text._Z6kernelv:
[----:B------:R-:W0:Y:S01]  /*0000*/  LDC R1, c[0x0][0x37c] ;  /* 0x0000df00ff017b82 */ /* 0x000e220000000800 */
[----:B------:R-:W-:Y:S01]  /*0010*/  MOV R0, 0x0 ;  /* 0x0000000000007802 */ /* 0x000fe20000000f00 */
[----:B------:R-:W1:Y:S01]  /*0020*/  LDCU.64 UR4, c[0x4][0x8] ;  /* 0x01000100ff0477ac */ /* 0x000e620008000a00 */
[----:B------:R-:W-:-:S05]  /*0030*/  CS2R R6, SRZ ;  /* 0x0000000000067805 */ /* 0x000fca000001ff00 */
[----:B------:R2:W3:Y:S01]  /*0040*/  LDC.64 R2, c[0x4][R0] ;  /* 0x0100000000027b82 */ /* 0x0004e20000000a00 */
[----:B-1----:R-:W-:Y:S02]  /*0050*/  IMAD.U32 R4, RZ, RZ, UR4 ;  /* 0x00000004ff047e24 */ /* 0x002fe4000f8e00ff */
[----:B--2---:R-:W-:-:S07]  /*0060*/  IMAD.U32 R5, RZ, RZ, UR5 ;  /* 0x00000005ff057e24 */ /* 0x004fce000f8e00ff */
[----:B------:R-:W-:-:S07]  /*0070*/  LEPC R20, `(.L_x_0) ;  /* 0x000000001014794e */ /* 0x000fce0000000000 */
[----:B0--3--:R-:W-:Y:S05]  /*0080*/  CALL.ABS.NOINC R2 ;  /* 0x0000000002007343 */ /* 0x009fea0003c00000 */
.L_x_0:
[----:B------:R-:W-:Y:S05]  /*0090*/  EXIT ;  /* 0x000000000000794d */ /* 0x000fea0003800000 */
.L_x_1:
[----:B------:R-:W-:-:S00]  /*00a0*/  BRA `(.L_x_1) ;  /* 0xfffffffc00fc7947 */ /* 0x000fc0000383ffff */
[----:B------:R-:W-:-:S00]  /*00b0*/  NOP ;  /* 0x0000000000007918 */ /* 0x000fc00000000000 */
        /* <DEDUP_REMOVED lines=12> */
.L_x_2:


//--------------------- .nv.global.init           --------------------------
	.section	.nv.global.init,"aw",@progbits
.nv.global.init:
	.type		$str,@object
	.size		$str,(.L_0 - $str)
$str:
        /*0000*/ 	.byte	0x46, 0x72, 0x6f, 0x6d, 0x20, 0x47, 0x50, 0x55, 0x20, 0x48, 0x65, 0x6c, 0x6c, 0x6f, 0x2c, 0x20
        /*0010*/ 	.byte	0x77, 0x6f, 0x72, 0x6c, 0x64, 0x21, 0x0a, 0x00
.L_0:


//--------------------- .nv.shared.reserved.0     --------------------------
	.section	.nv.shared.reserved.0,"aw",@nobits
	.weak		__nv_reservedSMEM_offset_0_alias
	.size		__nv_reservedSMEM_offset_0_alias, 0, 64
	.other		__nv_reservedSMEM_offset_0_alias,@"STO_CUDA_RESERVED_SHARED STV_DEFAULT"
__nv_reservedSMEM_offset_0_alias:
	.zero		0
	.zero		64


//--------------------- .nv.constant0._Z6kernelv  --------------------------
	.section	.nv.constant0._Z6kernelv,"a",@progbits
	.sectionflags	@""
	.align	4
.nv.constant0._Z6kernelv:
	.zero		896


//--------------------- SYMBOLS --------------------------

	.type		.nv.reservedSmem.offset0,@object
	.size		.nv.reservedSmem.offset0,0x4
	.type		vprintf,@function
